//
// Generated by NVIDIA NVVM Compiler
//
// Compiler Build ID: CL-36424714
// Cuda compilation tools, release 13.0, V13.0.88
// Based on NVVM 20.0.0
//

.version 9.0
.target sm_100
.address_size 64

	// .globl	_Z17increment_counteri
.global .align 4 .u32 my_global_counter;

.visible .entry _Z17increment_counteri(
	.param .u32 _Z17increment_counteri_param_0
)
{
	.reg .pred 	%p<2>;
	.reg .b32 	%r<7>;

	ld.param.u32 	%r1, [_Z17increment_counteri_param_0];
	mov.u32 	%r2, %ctaid.x;
	mov.u32 	%r3, %ntid.x;
	mov.u32 	%r4, %tid.x;
	mad.lo.s32 	%r5, %r2, %r3, %r4;
	setp.ge.s32 	%p1, %r5, %r1;
	@%p1 bra 	$L__BB0_2;
	atom.global.add.u32 	%r6, [my_global_counter], 1;
$L__BB0_2:
	ret;

}


// ===== COMPILED SASS (sm_100) =====

	.target	sm_100

	.elftype	@"ET_EXEC"


//--------------------- .note.nv.tkinfo           --------------------------
	.section	.note.nv.tkinfo,"",@"SHT_NOTE"
	.sectionflags	@"SHF_NOTE_NV_TKINFO"
	.tkinfo
        /*0018*/ 	.word	0x00000002
        /*0030*/ 	.string	""
        /*0030*/ 	.string	"ptxas"
        /*0030*/ 	.string	"Cuda compilation tools, release 13.0, V13.0.88"
        /*0030*/ 	.string	"Build cuda_13.0.r13.0/compiler.36424714_0"
        /*0030*/ 	.string	"-arch sm_100 -m 64 "



//--------------------- .note.nv.cuinfo           --------------------------
	.section	.note.nv.cuinfo,"",@"SHT_NOTE"
	.sectionflags	@"SHF_NOTE_NV_CUINFO"
        /*0018*/ 	.short	0x0002
        /*001a*/ 	.short	0x0064
        /*001c*/ 	.short	0x0082
	.zero		2


//--------------------- .nv.info                  --------------------------
	.section	.nv.info,"",@"SHT_CUDA_INFO"
	.align	4


	//----- nvinfo : EIATTR_REGCOUNT
	.align		4
        /*0000*/ 	.byte	0x04, 0x2f
        /*0002*/ 	.short	(.L_2 - .L_1)
	.align		4
.L_1:
        /*0004*/ 	.word	index@(_Z17increment_counteri)
        /*0008*/ 	.word	0x00000008


	//----- nvinfo : EIATTR_FRAME_SIZE
	.align		4
.L_2:
        /*000c*/ 	.byte	0x04, 0x11
        /*000e*/ 	.short	(.L_4 - .L_3)
	.align		4
.L_3:
        /*0010*/ 	.word	index@(_Z17increment_counteri)
        /*0014*/ 	.word	0x00000000


	//----- nvinfo : EIATTR_MIN_STACK_SIZE
	.align		4
.L_4:
        /*0018*/ 	.byte	0x04, 0x12
        /*001a*/ 	.short	(.L_6 - .L_5)
	.align		4
.L_5:
        /*001c*/ 	.word	index@(_Z17increment_counteri)
        /*0020*/ 	.word	0x00000000
.L_6:


//--------------------- .nv.compat                --------------------------
	.section	.nv.compat,"",@"SHT_CUDA_COMPAT_INFO"
	.align	4
        /*0000*/ 	.byte	0x02, 0x09, 0x00, 0x00, 0x02, 0x02, 0x01, 0x00, 0x02, 0x05, 0x05, 0x00, 0x03, 0x07, 0x01, 0x01
        /*0010*/ 	.byte	0x02, 0x03, 0x00, 0x00, 0x02, 0x06, 0x01, 0x00, 0x04, 0x0b, 0x08, 0x00, 0x09, 0x00, 0x00, 0x00
        /*0020*/ 	.byte	0x00, 0x00, 0x00, 0x00


//--------------------- .nv.info._Z17increment_counteri --------------------------
	.section	.nv.info._Z17increment_counteri,"",@"SHT_CUDA_INFO"
	.sectionflags	@""
	.align	4


	//----- nvinfo : EIATTR_CUDA_API_VERSION
	.align		4
        /*0000*/ 	.byte	0x04, 0x37
        /*0002*/ 	.short	(.L_8 - .L_7)
.L_7:
        /*0004*/ 	.word	0x00000082


	//----- nvinfo : EIATTR_KPARAM_INFO
	.align		4
.L_8:
        /*0008*/ 	.byte	0x04, 0x17
        /*000a*/ 	.short	(.L_10 - .L_9)
.L_9:
        /*000c*/ 	.word	0x00000000
        /*0010*/ 	.short	0x0000
        /*0012*/ 	.short	0x0000
        /*0014*/ 	.byte	0x00, 0xf0, 0x11, 0x00


	//----- nvinfo : EIATTR_SPARSE_MMA_MASK
	.align		4
.L_10:
        /*0018*/ 	.byte	0x03, 0x50
        /*001a*/ 	.short	0x0000


	//----- nvinfo : EIATTR_MAXREG_COUNT
	.align		4
        /*001c*/ 	.byte	0x03, 0x1b
        /*001e*/ 	.short	0x00ff


	//----- nvinfo : EIATTR_MERCURY_ISA_VERSION
	.align		4
        /*0020*/ 	.byte	0x03, 0x5f
        /*0022*/ 	.short	0x0101


	//----- nvinfo : EIATTR_INT_WARP_WIDE_INSTR_OFFSETS
	.align		4
        /*0024*/ 	.byte	0x04, 0x31
        /*0026*/ 	.short	(.L_12 - .L_11)


	//   ....[0]....
.L_11:
        /*0028*/ 	.word	0x000000a0


	//----- nvinfo : EIATTR_VRC_CTA_INIT_COUNT
	.align		4
.L_12:
        /*002c*/ 	.byte	0x02, 0x4a
	.zero		1
	.zero		1


	//----- nvinfo : EIATTR_EXIT_INSTR_OFFSETS
	.align		4
        /*0030*/ 	.byte	0x04, 0x1c
        /*0032*/ 	.short	(.L_14 - .L_13)


	//   ....[0]....
.L_13:
        /*0034*/ 	.word	0x00000070


	//   ....[1]....
        /*0038*/ 	.word	0x00000100


	//----- nvinfo : EIATTR_CBANK_PARAM_SIZE
	.align		4
.L_14:
        /*003c*/ 	.byte	0x03, 0x19
        /*003e*/ 	.short	0x0004


	//----- nvinfo : EIATTR_PARAM_CBANK
	.align		4
        /*0040*/ 	.byte	0x04, 0x0a
        /*0042*/ 	.short	(.L_16 - .L_15)
	.align		4
.L_15:
        /*0044*/ 	.word	index@(.nv.constant0._Z17increment_counteri)
        /*0048*/ 	.short	0x0380
        /*004a*/ 	.short	0x0004


	//----- nvinfo : EIATTR_SW_WAR
	.align		4
.L_16:
        /*004c*/ 	.byte	0x04, 0x36
        /*004e*/ 	.short	(.L_18 - .L_17)
.L_17:
        /*0050*/ 	.word	0x00000008
.L_18:


//--------------------- .nv.callgraph             --------------------------
	.section	.nv.callgraph,"",@"SHT_CUDA_CALLGRAPH"
	.align	4
	.sectionentsize	8
	.align		4
        /*0000*/ 	.word	0x00000000
	.align		4
        /*0004*/ 	.word	0xffffffff
	.align		4
        /*0008*/ 	.word	0x00000000
	.align		4
        /*000c*/ 	.word	0xfffffffe
	.align		4
        /*0010*/ 	.word	0x00000000
	.align		4
        /*0014*/ 	.word	0xfffffffd
	.align		4
        /*0018*/ 	.word	0x00000000
	.align		4
        /*001c*/ 	.word	0xfffffffc


//--------------------- .nv.constant4             --------------------------
	.section	.nv.constant4,"a",@progbits
	.align	8
	.align		8
.nv.constant4:
        /*0000*/ 	.dword	my_global_counter


//--------------------- .text._Z17increment_counteri --------------------------
	.section	.text._Z17increment_counteri,"ax",@progbits
	.align	128
        .global         _Z17increment_counteri
        .type           _Z17increment_counteri,@function
        .size           _Z17increment_counteri,(.L_x_1 - _Z17increment_counteri)
        .other          _Z17increment_counteri,@"STO_CUDA_ENTRY STV_DEFAULT"
_Z17increment_counteri:
.text._Z17increment_counteri:
[----:B------:R-:W-:Y:S01]  /*0000*/  LDC R1, c[0x0][0x37c] ;  /* 0x0000df00ff017b82 */ /* 0x000fe20000000800 */
[----:B------:R-:W0:Y:S07]  /*0010*/  S2R R3, SR_TID.X ;  /* 0x0000000000037919 */ /* 0x000e2e0000002100 */
[----:B------:R-:W0:Y:S01]  /*0020*/  S2UR UR4, SR_CTAID.X ;  /* 0x00000000000479c3 */ /* 0x000e220000002500 */
[----:B------:R-:W1:Y:S07]  /*0030*/  LDCU UR5, c[0x0][0x380] ;  /* 0x00007000ff0577ac */ /* 0x000e6e0008000800 */
[----:B------:R-:W0:Y:S02]  /*0040*/  LDC R0, c[0x0][0x360] ;  /* 0x0000d800ff007b82 */ /* 0x000e240000000800 */
[----:B0-----:R-:W-:-:S05]  /*0050*/  IMAD R0, R0, UR4, R3 ;  /* 0x0000000400007c24 */ /* 0x001fca000f8e0203 */
[----:B-1----:R-:W-:-:S13]  /*0060*/  ISETP.GE.AND P0, PT, R0, UR5, PT ;  /* 0x0000000500007c0c */ /* 0x002fda000bf06270 */
[----:B------:R-:W-:Y:S05]  /*0070*/  @P0 EXIT ;  /* 0x000000000000094d */ /* 0x000fea0003800000 */
[----:B------:R-:W0:Y:S01]  /*0080*/  S2R R0, SR_LANEID ;  /* 0x0000000000007919 */ /* 0x000e220000000000 */
[----:B------:R-:W1:Y:S01]  /*0090*/  LDC.64 R2, c[0x4][RZ] ;  /* 0x01000000ff027b82 */ /* 0x000e620000000a00 */
[----:B------:R-:W-:Y:S01]  /*00a0*/  VOTEU.ANY UR6, UPT, PT ;  /* 0x0000000000067886 */ /* 0x000fe200038e0100 */
[----:B------:R-:W1:Y:S01]  /*00b0*/  LDCU.64 UR4, c[0x0][0x358] ;  /* 0x00006b00ff0477ac */ /* 0x000e620008000a00 */
[----:B------:R-:W1:Y:S01]  /*00c0*/  POPC R5, UR6 ;  /* 0x0000000600057d09 */ /* 0x000e620008000000 */
[----:B------:R-:W-:-:S06]  /*00d0*/  UFLO.U32 UR7, UR6 ;  /* 0x00000006000772bd */ /* 0x000fcc00080e0000 */
[----:B0-----:R-:W-:-:S13]  /*00e0*/  ISETP.EQ.U32.AND P0, PT, R0, UR7, PT ;  /* 0x0000000700007c0c */ /* 0x001fda000bf02070 */
[----:B-1----:R-:W-:Y:S01]  /*00f0*/  @P0 REDG.E.ADD.STRONG.GPU desc[UR4][R2.64], R5 ;  /* 0x000000050200098e */ /* 0x002fe2000c12e104 */
[----:B------:R-:W-:Y:S05]  /*0100*/  EXIT ;  /* 0x000000000000794d */ /* 0x000fea0003800000 */
.L_x_0:
[----:B------:R-:W-:-:S00]  /*0110*/  BRA `(.L_x_0) ;  /* 0xfffffffc00fc7947 */ /* 0x000fc0000383ffff */
[----:B------:R-:W-:-:S00]  /*0120*/  NOP ;  /* 0x0000000000007918 */ /* 0x000fc00000000000 */
        /* <DEDUP_REMOVED lines=13> */
.L_x_1:


//--------------------- .nv.shared.reserved.0     --------------------------
	.section	.nv.shared.reserved.0,"aw",@nobits
	.weak		__nv_reservedSMEM_offset_0_alias
	.size		__nv_reservedSMEM_offset_0_alias, 0, 64
	.other		__nv_reservedSMEM_offset_0_alias,@"STO_CUDA_RESERVED_SHARED STV_DEFAULT"
__nv_reservedSMEM_offset_0_alias:
	.zero		0
	.zero		64


//--------------------- .nv.global                --------------------------
	.section	.nv.global,"aw",@nobits
	.align	4
.nv.global:
	.type		my_global_counter,@object
	.size		my_global_counter,(.L_0 - my_global_counter)
my_global_counter:
	.zero		4
.L_0:


//--------------------- .nv.constant0._Z17increment_counteri --------------------------
	.section	.nv.constant0._Z17increment_counteri,"a",@progbits
	.sectionflags	@""
	.align	4
.nv.constant0._Z17increment_counteri:
	.zero		900


//--------------------- SYMBOLS --------------------------

	.type		.nv.reservedSmem.offset0,@object
	.size		.nv.reservedSmem.offset0,0x4
